//
// Generated by NVIDIA NVVM Compiler
//
// Compiler Build ID: CL-36424714
// Cuda compilation tools, release 13.0, V13.0.88
// Based on NVVM 20.0.0
//

.version 9.0
.target sm_100
.address_size 64

	// .globl	_Z18FP16GeluCUDAKernelILi1EEvPK6__halfPS0_i

.visible .entry _Z18FP16GeluCUDAKernelILi1EEvPK6__halfPS0_i(
	.param .u64 .ptr .align 1 _Z18FP16GeluCUDAKernelILi1EEvPK6__halfPS0_i_param_0,
	.param .u64 .ptr .align 1 _Z18FP16GeluCUDAKernelILi1EEvPK6__halfPS0_i_param_1,
	.param .u32 _Z18FP16GeluCUDAKernelILi1EEvPK6__halfPS0_i_param_2
)
{
	.reg .pred 	%p<5>;
	.reg .b16 	%rs<3>;
	.reg .b32 	%r<10>;
	.reg .b32 	%f<24>;
	.reg .b64 	%rd<8>;

	ld.param.u64 	%rd3, [_Z18FP16GeluCUDAKernelILi1EEvPK6__halfPS0_i_param_0];
	ld.param.u64 	%rd4, [_Z18FP16GeluCUDAKernelILi1EEvPK6__halfPS0_i_param_1];
	mov.u32 	%r6, %tid.x;
	mov.u32 	%r7, %ctaid.x;
	mov.u32 	%r1, %ntid.x;
	mad.lo.s32 	%r9, %r7, %r1, %r6;
	setp.gt.s32 	%p1, %r9, 63;
	@%p1 bra 	$L__BB0_3;
	mov.u32 	%r8, %nctaid.x;
	mul.lo.s32 	%r3, %r1, %r8;
	cvta.to.global.u64 	%rd1, %rd3;
	cvta.to.global.u64 	%rd2, %rd4;
$L__BB0_2:
	mul.wide.s32 	%rd5, %r9, 2;
	add.s64 	%rd6, %rd1, %rd5;
	ld.global.u16 	%rs1, [%rd6];
	// begin inline asm
	{  cvt.f32.f16 %f1, %rs1;}

	// end inline asm
	mul.f32 	%f3, %f1, 0f3D372713;
	mul.f32 	%f4, %f1, %f3;
	fma.rn.f32 	%f5, %f1, %f4, %f1;
	mul.f32 	%f6, %f5, 0f3F4C422A;
	mul.f32 	%f7, %f1, 0f3F000000;
	abs.f32 	%f8, %f6;
	mul.f32 	%f9, %f8, 0f4038AA3B;
	ex2.approx.ftz.f32 	%f10, %f9;
	add.f32 	%f11, %f10, 0f3F800000;
	rcp.approx.ftz.f32 	%f12, %f11;
	fma.rn.f32 	%f13, %f12, 0fC0000000, 0f3F800000;
	setp.ge.f32 	%p2, %f8, 0f41102CB4;
	selp.f32 	%f14, 0f3F800000, %f13, %p2;
	copysign.f32 	%f15, %f6, %f14;
	mul.f32 	%f16, %f6, %f6;
	fma.rn.f32 	%f17, %f16, 0f3C80F082, 0fBD563CAE;
	fma.rn.f32 	%f18, %f17, %f16, 0f3E085941;
	fma.rn.f32 	%f19, %f18, %f16, 0fBEAAA9ED;
	fma.rn.f32 	%f20, %f19, %f16, 0f00000000;
	fma.rn.f32 	%f21, %f20, %f6, %f6;
	setp.ge.f32 	%p3, %f8, 0f3F19999A;
	selp.f32 	%f22, %f15, %f21, %p3;
	add.f32 	%f23, %f22, 0f3F800000;
	mul.f32 	%f2, %f7, %f23;
	// begin inline asm
	{  cvt.rn.f16.f32 %rs2, %f2;}

	// end inline asm
	add.s64 	%rd7, %rd2, %rd5;
	st.global.u16 	[%rd7], %rs2;
	add.s32 	%r9, %r9, %r3;
	setp.lt.s32 	%p4, %r9, 64;
	@%p4 bra 	$L__BB0_2;
$L__BB0_3:
	ret;

}


// ===== COMPILED SASS (sm_100) =====

	.target	sm_100

	.elftype	@"ET_EXEC"


//--------------------- .note.nv.tkinfo           --------------------------
	.section	.note.nv.tkinfo,"",@"SHT_NOTE"
	.sectionflags	@"SHF_NOTE_NV_TKINFO"
	.tkinfo
        /*0018*/ 	.word	0x00000002
        /*0030*/ 	.string	""
        /*0030*/ 	.string	"ptxas"
        /*0030*/ 	.string	"Cuda compilation tools, release 13.0, V13.0.88"
        /*0030*/ 	.string	"Build cuda_13.0.r13.0/compiler.36424714_0"
        /*0030*/ 	.string	"-arch sm_100 -m 64 "



//--------------------- .note.nv.cuinfo           --------------------------
	.section	.note.nv.cuinfo,"",@"SHT_NOTE"
	.sectionflags	@"SHF_NOTE_NV_CUINFO"
        /*0018*/ 	.short	0x0002
        /*001a*/ 	.short	0x0064
        /*001c*/ 	.short	0x0082
	.zero		2


//--------------------- .nv.info                  --------------------------
	.section	.nv.info,"",@"SHT_CUDA_INFO"
	.align	4


	//----- nvinfo : EIATTR_REGCOUNT
	.align		4
        /*0000*/ 	.byte	0x04, 0x2f
        /*0002*/ 	.short	(.L_1 - .L_0)
	.align		4
.L_0:
        /*0004*/ 	.word	index@(_Z18FP16GeluCUDAKernelILi1EEvPK6__halfPS0_i)
        /*0008*/ 	.word	0x00000011


	//----- nvinfo : EIATTR_FRAME_SIZE
	.align		4
.L_1:
        /*000c*/ 	.byte	0x04, 0x11
        /*000e*/ 	.short	(.L_3 - .L_2)
	.align		4
.L_2:
        /*0010*/ 	.word	index@(_Z18FP16GeluCUDAKernelILi1EEvPK6__halfPS0_i)
        /*0014*/ 	.word	0x00000000


	//----- nvinfo : EIATTR_MIN_STACK_SIZE
	.align		4
.L_3:
        /*0018*/ 	.byte	0x04, 0x12
        /*001a*/ 	.short	(.L_5 - .L_4)
	.align		4
.L_4:
        /*001c*/ 	.word	index@(_Z18FP16GeluCUDAKernelILi1EEvPK6__halfPS0_i)
        /*0020*/ 	.word	0x00000000
.L_5:


//--------------------- .nv.compat                --------------------------
	.section	.nv.compat,"",@"SHT_CUDA_COMPAT_INFO"
	.align	4
        /*0000*/ 	.byte	0x02, 0x09, 0x00, 0x00, 0x02, 0x02, 0x01, 0x00, 0x02, 0x05, 0x05, 0x00, 0x03, 0x07, 0x01, 0x01
        /*0010*/ 	.byte	0x02, 0x03, 0x00, 0x00, 0x02, 0x06, 0x01, 0x00, 0x04, 0x0b, 0x08, 0x00, 0x01, 0x00, 0x00, 0x00
        /*0020*/ 	.byte	0x00, 0x00, 0x00, 0x00


//--------------------- .nv.info._Z18FP16GeluCUDAKernelILi1EEvPK6__halfPS0_i --------------------------
	.section	.nv.info._Z18FP16GeluCUDAKernelILi1EEvPK6__halfPS0_i,"",@"SHT_CUDA_INFO"
	.sectionflags	@""
	.align	4


	//----- nvinfo : EIATTR_CUDA_API_VERSION
	.align		4
        /*0000*/ 	.byte	0x04, 0x37
        /*0002*/ 	.short	(.L_7 - .L_6)
.L_6:
        /*0004*/ 	.word	0x00000082


	//----- nvinfo : EIATTR_KPARAM_INFO
	.align		4
.L_7:
        /*0008*/ 	.byte	0x04, 0x17
        /*000a*/ 	.short	(.L_9 - .L_8)
.L_8:
        /*000c*/ 	.word	0x00000000
        /*0010*/ 	.short	0x0002
        /*0012*/ 	.short	0x0010
        /*0014*/ 	.byte	0x00, 0xf0, 0x11, 0x00


	//----- nvinfo : EIATTR_KPARAM_INFO
	.align		4
.L_9:
        /*0018*/ 	.byte	0x04, 0x17
        /*001a*/ 	.short	(.L_11 - .L_10)
.L_10:
        /*001c*/ 	.word	0x00000000
        /*0020*/ 	.short	0x0001
        /*0022*/ 	.short	0x0008
        /*0024*/ 	.byte	0x00, 0xf5, 0x21, 0x00


	//----- nvinfo : EIATTR_KPARAM_INFO
	.align		4
.L_11:
        /*0028*/ 	.byte	0x04, 0x17
        /*002a*/ 	.short	(.L_13 - .L_12)
.L_12:
        /*002c*/ 	.word	0x00000000
        /*0030*/ 	.short	0x0000
        /*0032*/ 	.short	0x0000
        /*0034*/ 	.byte	0x00, 0xf5, 0x21, 0x00


	//----- nvinfo : EIATTR_SPARSE_MMA_MASK
	.align		4
.L_13:
        /*0038*/ 	.byte	0x03, 0x50
        /*003a*/ 	.short	0x0000


	//----- nvinfo : EIATTR_MAXREG_COUNT
	.align		4
        /*003c*/ 	.byte	0x03, 0x1b
        /*003e*/ 	.short	0x00ff


	//----- nvinfo : EIATTR_MERCURY_ISA_VERSION
	.align		4
        /*0040*/ 	.byte	0x03, 0x5f
        /*0042*/ 	.short	0x0101


	//----- nvinfo : EIATTR_VRC_CTA_INIT_COUNT
	.align		4
        /*0044*/ 	.byte	0x02, 0x4a
	.zero		1
	.zero		1


	//----- nvinfo : EIATTR_EXIT_INSTR_OFFSETS
	.align		4
        /*0048*/ 	.byte	0x04, 0x1c
        /*004a*/ 	.short	(.L_15 - .L_14)


	//   ....[0]....
.L_14:
        /*004c*/ 	.word	0x00000060


	//   ....[1]....
        /*0050*/ 	.word	0x000002d0


	//----- nvinfo : EIATTR_CRS_STACK_SIZE
	.align		4
.L_15:
        /*0054*/ 	.byte	0x04, 0x1e
        /*0056*/ 	.short	(.L_17 - .L_16)
.L_16:
        /*0058*/ 	.word	0x00000000


	//----- nvinfo : EIATTR_CBANK_PARAM_SIZE
	.align		4
.L_17:
        /*005c*/ 	.byte	0x03, 0x19
        /*005e*/ 	.short	0x0014


	//----- nvinfo : EIATTR_PARAM_CBANK
	.align		4
        /*0060*/ 	.byte	0x04, 0x0a
        /*0062*/ 	.short	(.L_19 - .L_18)
	.align		4
.L_18:
        /*0064*/ 	.word	index@(.nv.constant0._Z18FP16GeluCUDAKernelILi1EEvPK6__halfPS0_i)
        /*0068*/ 	.short	0x0380
        /*006a*/ 	.short	0x0014


	//----- nvinfo : EIATTR_SW_WAR
	.align		4
.L_19:
        /*006c*/ 	.byte	0x04, 0x36
        /*006e*/ 	.short	(.L_21 - .L_20)
.L_20:
        /*0070*/ 	.word	0x00000008
.L_21:


//--------------------- .nv.callgraph             --------------------------
	.section	.nv.callgraph,"",@"SHT_CUDA_CALLGRAPH"
	.align	4
	.sectionentsize	8
	.align		4
        /*0000*/ 	.word	0x00000000
	.align		4
        /*0004*/ 	.word	0xffffffff
	.align		4
        /*0008*/ 	.word	0x00000000
	.align		4
        /*000c*/ 	.word	0xfffffffe
	.align		4
        /*0010*/ 	.word	0x00000000
	.align		4
        /*0014*/ 	.word	0xfffffffd
	.align		4
        /*0018*/ 	.word	0x00000000
	.align		4
        /*001c*/ 	.word	0xfffffffc


//--------------------- .text._Z18FP16GeluCUDAKernelILi1EEvPK6__halfPS0_i --------------------------
	.section	.text._Z18FP16GeluCUDAKernelILi1EEvPK6__halfPS0_i,"ax",@progbits
	.align	128
        .global         _Z18FP16GeluCUDAKernelILi1EEvPK6__halfPS0_i
        .type           _Z18FP16GeluCUDAKernelILi1EEvPK6__halfPS0_i,@function
        .size           _Z18FP16GeluCUDAKernelILi1EEvPK6__halfPS0_i,(.L_x_2 - _Z18FP16GeluCUDAKernelILi1EEvPK6__halfPS0_i)
        .other          _Z18FP16GeluCUDAKernelILi1EEvPK6__halfPS0_i,@"STO_CUDA_ENTRY STV_DEFAULT"
_Z18FP16GeluCUDAKernelILi1EEvPK6__halfPS0_i:
.text._Z18FP16GeluCUDAKernelILi1EEvPK6__halfPS0_i:
[----:B------:R-:W-:Y:S01]  /*0000*/  LDC R1, c[0x0][0x37c] ;  /* 0x0000df00ff017b82 */ /* 0x000fe20000000800 */
[----:B------:R-:W0:Y:S07]  /*0010*/  S2R R7, SR_TID.X ;  /* 0x0000000000077919 */ /* 0x000e2e0000002100 */
[----:B------:R-:W0:Y:S08]  /*0020*/  S2UR UR4, SR_CTAID.X ;  /* 0x00000000000479c3 */ /* 0x000e300000002500 */
[----:B------:R-:W0:Y:S02]  /*0030*/  LDC R6, c[0x0][0x360] ;  /* 0x0000d800ff067b82 */ /* 0x000e240000000800 */
[----:B0-----:R-:W-:-:S05]  /*0040*/  IMAD R7, R6, UR4, R7 ;  /* 0x0000000406077c24 */ /* 0x001fca000f8e0207 */
[----:B------:R-:W-:-:S13]  /*0050*/  ISETP.GT.AND P0, PT, R7, 0x3f, PT ;  /* 0x0000003f0700780c */ /* 0x000fda0003f04270 */
[----:B------:R-:W-:Y:S05]  /*0060*/  @P0 EXIT ;  /* 0x000000000000094d */ /* 0x000fea0003800000 */
[----:B------:R-:W0:Y:S01]  /*0070*/  LDC.64 R2, c[0x0][0x380] ;  /* 0x0000e000ff027b82 */ /* 0x000e220000000a00 */
[----:B------:R-:W1:Y:S01]  /*0080*/  LDCU UR4, c[0x0][0x370] ;  /* 0x00006e00ff0477ac */ /* 0x000e620008000800 */
[----:B------:R-:W2:Y:S06]  /*0090*/  LDCU.64 UR6, c[0x0][0x358] ;  /* 0x00006b00ff0677ac */ /* 0x000eac0008000a00 */
[----:B------:R-:W3:Y:S01]  /*00a0*/  LDC.64 R4, c[0x0][0x388] ;  /* 0x0000e200ff047b82 */ /* 0x000ee20000000a00 */
[----:B-1----:R-:W-:-:S07]  /*00b0*/  IMAD R6, R6, UR4, RZ ;  /* 0x0000000406067c24 */ /* 0x002fce000f8e02ff */
.L_x_0:
[----:B0-----:R-:W-:-:S06]  /*00c0*/  IMAD.WIDE R8, R7, 0x2, R2 ;  /* 0x0000000207087825 */ /* 0x001fcc00078e0202 */
[----:B--2---:R-:W2:Y:S01]  /*00d0*/  LDG.E.U16 R8, desc[UR6][R8.64] ;  /* 0x0000000608087981 */ /* 0x004ea2000c1e1500 */
[----:B------:R-:W-:Y:S01]  /*00e0*/  HFMA2 R14, -RZ, RZ, 1.125, -9232 ;  /* 0x3c80f082ff0e7431 */ /* 0x000fe200000001ff */
[----:B------:R-:W-:Y:S01]  /*00f0*/  MOV R13, 0x3f800000 ;  /* 0x3f800000000d7802 */ /* 0x000fe20000000f00 */
[----:B--2---:R-:W-:-:S05]  /*0100*/  HADD2.F32 R10, -RZ, R8.H0_H0 ;  /* 0x20000008ff0a7230 */ /* 0x004fca0000004100 */
[----:B------:R-:W-:-:S04]  /*0110*/  FMUL R11, R10, 0.044714998453855514526 ;  /* 0x3d3727130a0b7820 */ /* 0x000fc80000400000 */
[----:B------:R-:W-:-:S04]  /*0120*/  FMUL R11, R10, R11 ;  /* 0x0000000b0a0b7220 */ /* 0x000fc80000400000 */
[C---:B------:R-:W-:Y:S01]  /*0130*/  FFMA R11, R10.reuse, R11, R10 ;  /* 0x0000000b0a0b7223 */ /* 0x040fe2000000000a */
[----:B------:R-:W-:-:S03]  /*0140*/  FMUL R10, R10, 0.5 ;  /* 0x3f0000000a0a7820 */ /* 0x000fc60000400000 */
[----:B------:R-:W-:-:S04]  /*0150*/  FMUL R11, R11, 0.79788458347320556641 ;  /* 0x3f4c422a0b0b7820 */ /* 0x000fc80000400000 */
[C---:B------:R-:W-:Y:S01]  /*0160*/  FMUL R0, |R11|.reuse, 2.8853900432586669922 ;  /* 0x4038aa3b0b007820 */ /* 0x040fe20000400200 */
[C---:B------:R-:W-:Y:S01]  /*0170*/  FMUL R9, R11.reuse, R11 ;  /* 0x0000000b0b097220 */ /* 0x040fe20000400000 */
[C---:B------:R-:W-:Y:S02]  /*0180*/  FSETP.GE.AND P1, PT, |R11|.reuse, 0.60000002384185791016, PT ;  /* 0x3f19999a0b00780b */ /* 0x040fe40003f26200 */
[----:B------:R-:W-:Y:S01]  /*0190*/  FSETP.GE.AND P0, PT, |R11|, 9.010913848876953125, PT ;  /* 0x41102cb40b00780b */ /* 0x000fe20003f06200 */
[C---:B------:R-:W-:Y:S01]  /*01a0*/  FFMA R14, R9.reuse, R14, -0.052303962409496307373 ;  /* 0xbd563cae090e7423 */ /* 0x040fe2000000000e */
[----:B------:R-:W0:Y:S03]  /*01b0*/  MUFU.EX2 R0, R0 ;  /* 0x0000000000007308 */ /* 0x000e260000000800 */
[----:B------:R-:W-:Y:S01]  /*01c0*/  FFMA R14, R9, R14, 0.1331529766321182251 ;  /* 0x3e085941090e7423 */ /* 0x000fe2000000000e */
[----:B0-----:R-:W-:-:S03]  /*01d0*/  FADD R12, R0, 1 ;  /* 0x3f800000000c7421 */ /* 0x001fc60000000000 */
[----:B------:R-:W-:-:S04]  /*01e0*/  FFMA R0, R9, R14, -0.33332768082618713379 ;  /* 0xbeaaa9ed09007423 */ /* 0x000fc8000000000e */
[----:B------:R-:W-:Y:S01]  /*01f0*/  FFMA R0, R9, R0, RZ ;  /* 0x0000000009007223 */ /* 0x000fe200000000ff */
[----:B------:R-:W0:Y:S02]  /*0200*/  MUFU.RCP R12, R12 ;  /* 0x0000000c000c7308 */ /* 0x000e240000001000 */
[----:B0-----:R-:W-:-:S05]  /*0210*/  FFMA R8, R12, -2, R13 ;  /* 0xc00000000c087823 */ /* 0x001fca000000000d */
[----:B------:R-:W-:-:S04]  /*0220*/  FSEL R8, R8, 1, !P0 ;  /* 0x3f80000008087808 */ /* 0x000fc80004000000 */
[--C-:B------:R-:W-:Y:S01]  /*0230*/  LOP3.LUT R8, R8, 0x80000000, R11.reuse, 0xb8, !PT ;  /* 0x8000000008087812 */ /* 0x100fe200078eb80b */
[----:B------:R-:W-:-:S04]  /*0240*/  @!P1 FFMA R8, R11, R0, R11 ;  /* 0x000000000b089223 */ /* 0x000fc8000000000b */
[----:B------:R-:W-:-:S04]  /*0250*/  FADD R9, R8, 1 ;  /* 0x3f80000008097421 */ /* 0x000fc80000000000 */
[----:B------:R-:W-:-:S05]  /*0260*/  FMUL R9, R10, R9 ;  /* 0x000000090a097220 */ /* 0x000fca0000400000 */
[----:B------:R-:W-:Y:S01]  /*0270*/  F2FP.F16.F32.PACK_AB R0, RZ, R9 ;  /* 0x00000009ff00723e */ /* 0x000fe200000000ff */
[----:B---3--:R-:W-:Y:S01]  /*0280*/  IMAD.WIDE R8, R7, 0x2, R4 ;  /* 0x0000000207087825 */ /* 0x008fe200078e0204 */
[----:B------:R-:W-:-:S04]  /*0290*/  IADD3 R7, PT, PT, R6, R7, RZ ;  /* 0x0000000706077210 */ /* 0x000fc80007ffe0ff */
[----:B------:R1:W-:Y:S01]  /*02a0*/  STG.E.U16 desc[UR6][R8.64], R0 ;  /* 0x0000000008007986 */ /* 0x0003e2000c101506 */
[----:B------:R-:W-:-:S13]  /*02b0*/  ISETP.GE.AND P0, PT, R7, 0x40, PT ;  /* 0x000000400700780c */ /* 0x000fda0003f06270 */
[----:B-1----:R-:W-:Y:S05]  /*02c0*/  @!P0 BRA `(.L_x_0) ;  /* 0xfffffffc007c8947 */ /* 0x002fea000383ffff */
[----:B------:R-:W-:Y:S05]  /*02d0*/  EXIT ;  /* 0x000000000000794d */ /* 0x000fea0003800000 */
.L_x_1:
[----:B------:R-:W-:-:S00]  /*02e0*/  BRA `(.L_x_1) ;  /* 0xfffffffc00fc7947 */ /* 0x000fc0000383ffff */
[----:B------:R-:W-:-:S00]  /*02f0*/  NOP ;  /* 0x0000000000007918 */ /* 0x000fc00000000000 */
        /* <DEDUP_REMOVED lines=8> */
.L_x_2:


//--------------------- .nv.shared.reserved.0     --------------------------
	.section	.nv.shared.reserved.0,"aw",@nobits
	.weak		__nv_reservedSMEM_offset_0_alias
	.size		__nv_reservedSMEM_offset_0_alias, 0, 64
	.other		__nv_reservedSMEM_offset_0_alias,@"STO_CUDA_RESERVED_SHARED STV_DEFAULT"
__nv_reservedSMEM_offset_0_alias:
	.zero		0
	.zero		64


//--------------------- .nv.constant0._Z18FP16GeluCUDAKernelILi1EEvPK6__halfPS0_i --------------------------
	.section	.nv.constant0._Z18FP16GeluCUDAKernelILi1EEvPK6__halfPS0_i,"a",@progbits
	.sectionflags	@""
	.align	4
.nv.constant0._Z18FP16GeluCUDAKernelILi1EEvPK6__halfPS0_i:
	.zero		916


//--------------------- SYMBOLS --------------------------

	.type		.nv.reservedSmem.offset0,@object
	.size		.nv.reservedSmem.offset0,0x4
